//
// Generated by NVIDIA NVVM Compiler
//
// Compiler Build ID: CL-36424714
// Cuda compilation tools, release 13.0, V13.0.88
// Based on NVVM 20.0.0
//

.version 9.0
.target sm_100
.address_size 64

	// .globl	_Z12vectorAddSubPiS_S_i

.visible .entry _Z12vectorAddSubPiS_S_i(
	.param .u64 .ptr .align 1 _Z12vectorAddSubPiS_S_i_param_0,
	.param .u64 .ptr .align 1 _Z12vectorAddSubPiS_S_i_param_1,
	.param .u64 .ptr .align 1 _Z12vectorAddSubPiS_S_i_param_2,
	.param .u32 _Z12vectorAddSubPiS_S_i_param_3
)
{
	.reg .pred 	%p<2>;
	.reg .b32 	%r<12>;
	.reg .b64 	%rd<15>;

	ld.param.u64 	%rd4, [_Z12vectorAddSubPiS_S_i_param_0];
	ld.param.u64 	%rd5, [_Z12vectorAddSubPiS_S_i_param_1];
	ld.param.u64 	%rd6, [_Z12vectorAddSubPiS_S_i_param_2];
	cvta.to.global.u64 	%rd1, %rd6;
	cvta.to.global.u64 	%rd2, %rd5;
	cvta.to.global.u64 	%rd3, %rd4;
	mov.u32 	%r2, %ctaid.x;
	mov.u32 	%r3, %ntid.x;
	mov.u32 	%r4, %tid.x;
	mad.lo.s32 	%r1, %r2, %r3, %r4;
	and.b32  	%r5, %r4, 32;
	setp.ne.s32 	%p1, %r5, 0;
	@%p1 bra 	$L__BB0_2;
	mul.wide.s32 	%rd11, %r1, 4;
	add.s64 	%rd12, %rd3, %rd11;
	ld.global.u32 	%r9, [%rd12];
	add.s64 	%rd13, %rd2, %rd11;
	ld.global.u32 	%r10, [%rd13];
	add.s32 	%r11, %r10, %r9;
	add.s64 	%rd14, %rd1, %rd11;
	st.global.u32 	[%rd14], %r11;
	bra.uni 	$L__BB0_3;
$L__BB0_2:
	mul.wide.s32 	%rd7, %r1, 4;
	add.s64 	%rd8, %rd3, %rd7;
	ld.global.u32 	%r6, [%rd8];
	add.s64 	%rd9, %rd2, %rd7;
	ld.global.u32 	%r7, [%rd9];
	sub.s32 	%r8, %r6, %r7;
	add.s64 	%rd10, %rd1, %rd7;
	st.global.u32 	[%rd10], %r8;
$L__BB0_3:
	ret;

}


// ===== COMPILED SASS (sm_100) =====

	.target	sm_100

	.elftype	@"ET_EXEC"


//--------------------- .note.nv.tkinfo           --------------------------
	.section	.note.nv.tkinfo,"",@"SHT_NOTE"
	.sectionflags	@"SHF_NOTE_NV_TKINFO"
	.tkinfo
        /*0018*/ 	.word	0x00000002
        /*0030*/ 	.string	""
        /*0030*/ 	.string	"ptxas"
        /*0030*/ 	.string	"Cuda compilation tools, release 13.0, V13.0.88"
        /*0030*/ 	.string	"Build cuda_13.0.r13.0/compiler.36424714_0"
        /*0030*/ 	.string	"-arch sm_100 -m 64 "



//--------------------- .note.nv.cuinfo           --------------------------
	.section	.note.nv.cuinfo,"",@"SHT_NOTE"
	.sectionflags	@"SHF_NOTE_NV_CUINFO"
        /*0018*/ 	.short	0x0002
        /*001a*/ 	.short	0x0064
        /*001c*/ 	.short	0x0082
	.zero		2


//--------------------- .nv.info                  --------------------------
	.section	.nv.info,"",@"SHT_CUDA_INFO"
	.align	4


	//----- nvinfo : EIATTR_REGCOUNT
	.align		4
        /*0000*/ 	.byte	0x04, 0x2f
        /*0002*/ 	.short	(.L_1 - .L_0)
	.align		4
.L_0:
        /*0004*/ 	.word	index@(_Z12vectorAddSubPiS_S_i)
        /*0008*/ 	.word	0x0000000c


	//----- nvinfo : EIATTR_FRAME_SIZE
	.align		4
.L_1:
        /*000c*/ 	.byte	0x04, 0x11
        /*000e*/ 	.short	(.L_3 - .L_2)
	.align		4
.L_2:
        /*0010*/ 	.word	index@(_Z12vectorAddSubPiS_S_i)
        /*0014*/ 	.word	0x00000000


	//----- nvinfo : EIATTR_MIN_STACK_SIZE
	.align		4
.L_3:
        /*0018*/ 	.byte	0x04, 0x12
        /*001a*/ 	.short	(.L_5 - .L_4)
	.align		4
.L_4:
        /*001c*/ 	.word	index@(_Z12vectorAddSubPiS_S_i)
        /*0020*/ 	.word	0x00000000
.L_5:


//--------------------- .nv.compat                --------------------------
	.section	.nv.compat,"",@"SHT_CUDA_COMPAT_INFO"
	.align	4
        /*0000*/ 	.byte	0x02, 0x09, 0x00, 0x00, 0x02, 0x02, 0x01, 0x00, 0x02, 0x05, 0x05, 0x00, 0x03, 0x07, 0x01, 0x01
        /*0010*/ 	.byte	0x02, 0x03, 0x00, 0x00, 0x02, 0x06, 0x01, 0x00, 0x04, 0x0b, 0x08, 0x00, 0x09, 0x00, 0x00, 0x00
        /*0020*/ 	.byte	0x00, 0x00, 0x00, 0x00


//--------------------- .nv.info._Z12vectorAddSubPiS_S_i --------------------------
	.section	.nv.info._Z12vectorAddSubPiS_S_i,"",@"SHT_CUDA_INFO"
	.sectionflags	@""
	.align	4


	//----- nvinfo : EIATTR_CUDA_API_VERSION
	.align		4
        /*0000*/ 	.byte	0x04, 0x37
        /*0002*/ 	.short	(.L_7 - .L_6)
.L_6:
        /*0004*/ 	.word	0x00000082


	//----- nvinfo : EIATTR_KPARAM_INFO
	.align		4
.L_7:
        /*0008*/ 	.byte	0x04, 0x17
        /*000a*/ 	.short	(.L_9 - .L_8)
.L_8:
        /*000c*/ 	.word	0x00000000
        /*0010*/ 	.short	0x0003
        /*0012*/ 	.short	0x0018
        /*0014*/ 	.byte	0x00, 0xf0, 0x11, 0x00


	//----- nvinfo : EIATTR_KPARAM_INFO
	.align		4
.L_9:
        /*0018*/ 	.byte	0x04, 0x17
        /*001a*/ 	.short	(.L_11 - .L_10)
.L_10:
        /*001c*/ 	.word	0x00000000
        /*0020*/ 	.short	0x0002
        /*0022*/ 	.short	0x0010
        /*0024*/ 	.byte	0x00, 0xf5, 0x21, 0x00


	//----- nvinfo : EIATTR_KPARAM_INFO
	.align		4
.L_11:
        /*0028*/ 	.byte	0x04, 0x17
        /*002a*/ 	.short	(.L_13 - .L_12)
.L_12:
        /*002c*/ 	.word	0x00000000
        /*0030*/ 	.short	0x0001
        /*0032*/ 	.short	0x0008
        /*0034*/ 	.byte	0x00, 0xf5, 0x21, 0x00


	//----- nvinfo : EIATTR_KPARAM_INFO
	.align		4
.L_13:
        /*0038*/ 	.byte	0x04, 0x17
        /*003a*/ 	.short	(.L_15 - .L_14)
.L_14:
        /*003c*/ 	.word	0x00000000
        /*0040*/ 	.short	0x0000
        /*0042*/ 	.short	0x0000
        /*0044*/ 	.byte	0x00, 0xf5, 0x21, 0x00


	//----- nvinfo : EIATTR_SPARSE_MMA_MASK
	.align		4
.L_15:
        /*0048*/ 	.byte	0x03, 0x50
        /*004a*/ 	.short	0x0000


	//----- nvinfo : EIATTR_MAXREG_COUNT
	.align		4
        /*004c*/ 	.byte	0x03, 0x1b
        /*004e*/ 	.short	0x00ff


	//----- nvinfo : EIATTR_MERCURY_ISA_VERSION
	.align		4
        /*0050*/ 	.byte	0x03, 0x5f
        /*0052*/ 	.short	0x0101


	//----- nvinfo : EIATTR_VRC_CTA_INIT_COUNT
	.align		4
        /*0054*/ 	.byte	0x02, 0x4a
	.zero		1
	.zero		1


	//----- nvinfo : EIATTR_EXIT_INSTR_OFFSETS
	.align		4
        /*0058*/ 	.byte	0x04, 0x1c
        /*005a*/ 	.short	(.L_17 - .L_16)


	//   ....[0]....
.L_16:
        /*005c*/ 	.word	0x00000120


	//   ....[1]....
        /*0060*/ 	.word	0x000001d0


	//----- nvinfo : EIATTR_CRS_STACK_SIZE
	.align		4
.L_17:
        /*0064*/ 	.byte	0x04, 0x1e
        /*0066*/ 	.short	(.L_19 - .L_18)
.L_18:
        /*0068*/ 	.word	0x00000000


	//----- nvinfo : EIATTR_CBANK_PARAM_SIZE
	.align		4
.L_19:
        /*006c*/ 	.byte	0x03, 0x19
        /*006e*/ 	.short	0x001c


	//----- nvinfo : EIATTR_PARAM_CBANK
	.align		4
        /*0070*/ 	.byte	0x04, 0x0a
        /*0072*/ 	.short	(.L_21 - .L_20)
	.align		4
.L_20:
        /*0074*/ 	.word	index@(.nv.constant0._Z12vectorAddSubPiS_S_i)
        /*0078*/ 	.short	0x0380
        /*007a*/ 	.short	0x001c


	//----- nvinfo : EIATTR_SW_WAR
	.align		4
.L_21:
        /*007c*/ 	.byte	0x04, 0x36
        /*007e*/ 	.short	(.L_23 - .L_22)
.L_22:
        /*0080*/ 	.word	0x00000008
.L_23:


//--------------------- .nv.callgraph             --------------------------
	.section	.nv.callgraph,"",@"SHT_CUDA_CALLGRAPH"
	.align	4
	.sectionentsize	8
	.align		4
        /*0000*/ 	.word	0x00000000
	.align		4
        /*0004*/ 	.word	0xffffffff
	.align		4
        /*0008*/ 	.word	0x00000000
	.align		4
        /*000c*/ 	.word	0xfffffffe
	.align		4
        /*0010*/ 	.word	0x00000000
	.align		4
        /*0014*/ 	.word	0xfffffffd
	.align		4
        /*0018*/ 	.word	0x00000000
	.align		4
        /*001c*/ 	.word	0xfffffffc


//--------------------- .text._Z12vectorAddSubPiS_S_i --------------------------
	.section	.text._Z12vectorAddSubPiS_S_i,"ax",@progbits
	.align	128
        .global         _Z12vectorAddSubPiS_S_i
        .type           _Z12vectorAddSubPiS_S_i,@function
        .size           _Z12vectorAddSubPiS_S_i,(.L_x_2 - _Z12vectorAddSubPiS_S_i)
        .other          _Z12vectorAddSubPiS_S_i,@"STO_CUDA_ENTRY STV_DEFAULT"
_Z12vectorAddSubPiS_S_i:
.text._Z12vectorAddSubPiS_S_i:
[----:B------:R-:W-:Y:S01]  /*0000*/  LDC R1, c[0x0][0x37c] ;  /* 0x0000df00ff017b82 */ /* 0x000fe20000000800 */
[----:B------:R-:W0:Y:S07]  /*0010*/  S2R R0, SR_TID.X ;  /* 0x0000000000007919 */ /* 0x000e2e0000002100 */
[----:B------:R-:W1:Y:S01]  /*0020*/  S2UR UR6, SR_CTAID.X ;  /* 0x00000000000679c3 */ /* 0x000e620000002500 */
[----:B------:R-:W2:Y:S07]  /*0030*/  LDCU.64 UR4, c[0x0][0x358] ;  /* 0x00006b00ff0477ac */ /* 0x000eae0008000a00 */
[----:B------:R-:W1:Y:S01]  /*0040*/  LDC R9, c[0x0][0x360] ;  /* 0x0000d800ff097b82 */ /* 0x000e620000000800 */
[----:B0-----:R-:W-:Y:S01]  /*0050*/  LOP3.LUT P0, RZ, R0, 0x20, RZ, 0xc0, !PT ;  /* 0x0000002000ff7812 */ /* 0x001fe2000780c0ff */
[----:B-1----:R-:W-:-:S12]  /*0060*/  IMAD R9, R9, UR6, R0 ;  /* 0x0000000609097c24 */ /* 0x002fd8000f8e0200 */
[----:B--2---:R-:W-:Y:S05]  /*0070*/  @P0 BRA `(.L_x_0) ;  /* 0x00000000002c0947 */ /* 0x004fea0003800000 */
[----:B------:R-:W0:Y:S08]  /*0080*/  LDC.64 R2, c[0x0][0x380] ;  /* 0x0000e000ff027b82 */ /* 0x000e300000000a00 */
[----:B------:R-:W1:Y:S08]  /*0090*/  LDC.64 R4, c[0x0][0x388] ;  /* 0x0000e200ff047b82 */ /* 0x000e700000000a00 */
[----:B------:R-:W2:Y:S01]  /*00a0*/  LDC.64 R6, c[0x0][0x390] ;  /* 0x0000e400ff067b82 */ /* 0x000ea20000000a00 */
[----:B0-----:R-:W-:-:S06]  /*00b0*/  IMAD.WIDE R2, R9, 0x4, R2 ;  /* 0x0000000409027825 */ /* 0x001fcc00078e0202 */
[----:B------:R-:W3:Y:S01]  /*00c0*/  LDG.E R2, desc[UR4][R2.64] ;  /* 0x0000000402027981 */ /* 0x000ee2000c1e1900 */
[----:B-1----:R-:W-:-:S06]  /*00d0*/  IMAD.WIDE R4, R9, 0x4, R4 ;  /* 0x0000000409047825 */ /* 0x002fcc00078e0204 */
[----:B------:R-:W3:Y:S01]  /*00e0*/  LDG.E R5, desc[UR4][R4.64] ;  /* 0x0000000404057981 */ /* 0x000ee2000c1e1900 */
[----:B--2---:R-:W-:Y:S01]  /*00f0*/  IMAD.WIDE R6, R9, 0x4, R6 ;  /* 0x0000000409067825 */ /* 0x004fe200078e0206 */
[----:B---3--:R-:W-:-:S05]  /*0100*/  IADD3 R9, PT, PT, R2, R5, RZ ;  /* 0x0000000502097210 */ /* 0x008fca0007ffe0ff */
[----:B------:R-:W-:Y:S01]  /*0110*/  STG.E desc[UR4][R6.64], R9 ;  /* 0x0000000906007986 */ /* 0x000fe2000c101904 */
[----:B------:R-:W-:Y:S05]  /*0120*/  EXIT ;  /* 0x000000000000794d */ /* 0x000fea0003800000 */
.L_x_0:
        /* <DEDUP_REMOVED lines=8> */
[----:B---3--:R-:W-:-:S05]  /*01b0*/  IADD3 R9, PT, PT, R2, -R5, RZ ;  /* 0x8000000502097210 */ /* 0x008fca0007ffe0ff */
[----:B------:R-:W-:Y:S01]  /*01c0*/  STG.E desc[UR4][R6.64], R9 ;  /* 0x0000000906007986 */ /* 0x000fe2000c101904 */
[----:B------:R-:W-:Y:S05]  /*01d0*/  EXIT ;  /* 0x000000000000794d */ /* 0x000fea0003800000 */
.L_x_1:
[----:B------:R-:W-:-:S00]  /*01e0*/  BRA `(.L_x_1) ;  /* 0xfffffffc00fc7947 */ /* 0x000fc0000383ffff */
[----:B------:R-:W-:-:S00]  /*01f0*/  NOP ;  /* 0x0000000000007918 */ /* 0x000fc00000000000 */
        /* <DEDUP_REMOVED lines=8> */
.L_x_2:


//--------------------- .nv.shared.reserved.0     --------------------------
	.section	.nv.shared.reserved.0,"aw",@nobits
	.weak		__nv_reservedSMEM_offset_0_alias
	.size		__nv_reservedSMEM_offset_0_alias, 0, 64
	.other		__nv_reservedSMEM_offset_0_alias,@"STO_CUDA_RESERVED_SHARED STV_DEFAULT"
__nv_reservedSMEM_offset_0_alias:
	.zero		0
	.zero		64


//--------------------- .nv.constant0._Z12vectorAddSubPiS_S_i --------------------------
	.section	.nv.constant0._Z12vectorAddSubPiS_S_i,"a",@progbits
	.sectionflags	@""
	.align	4
.nv.constant0._Z12vectorAddSubPiS_S_i:
	.zero		924


//--------------------- SYMBOLS --------------------------

	.type		.nv.reservedSmem.offset0,@object
	.size		.nv.reservedSmem.offset0,0x4
